//
// Generated by NVIDIA NVVM Compiler
//
// Compiler Build ID: CL-36424714
// Cuda compilation tools, release 13.0, V13.0.88
// Based on NVVM 20.0.0
//

.version 9.0
.target sm_100
.address_size 64

	// .globl	rotatevec2

.visible .entry rotatevec2(
	.param .u64 .ptr .align 1 rotatevec2_param_0,
	.param .u64 .ptr .align 1 rotatevec2_param_1,
	.param .u64 .ptr .align 1 rotatevec2_param_2,
	.param .u64 .ptr .align 1 rotatevec2_param_3,
	.param .u64 .ptr .align 1 rotatevec2_param_4,
	.param .u64 .ptr .align 1 rotatevec2_param_5,
	.param .f32 rotatevec2_param_6,
	.param .u64 .ptr .align 1 rotatevec2_param_7,
	.param .u64 .ptr .align 1 rotatevec2_param_8,
	.param .u64 .ptr .align 1 rotatevec2_param_9,
	.param .f32 rotatevec2_param_10,
	.param .u32 rotatevec2_param_11
)
{
	.reg .pred 	%p<3>;
	.reg .b32 	%r<9>;
	.reg .b32 	%f<26>;
	.reg .b64 	%rd<31>;

	ld.param.u64 	%rd2, [rotatevec2_param_1];
	ld.param.u64 	%rd4, [rotatevec2_param_3];
	ld.param.u64 	%rd5, [rotatevec2_param_4];
	ld.param.u64 	%rd6, [rotatevec2_param_5];
	ld.param.f32 	%f1, [rotatevec2_param_6];
	ld.param.u64 	%rd7, [rotatevec2_param_7];
	ld.param.u64 	%rd8, [rotatevec2_param_8];
	ld.param.u64 	%rd9, [rotatevec2_param_9];
	ld.param.f32 	%f2, [rotatevec2_param_10];
	ld.param.u32 	%r2, [rotatevec2_param_11];
	mov.u32 	%r3, %ctaid.y;
	mov.u32 	%r4, %nctaid.x;
	mov.u32 	%r5, %ctaid.x;
	mad.lo.s32 	%r6, %r3, %r4, %r5;
	mov.u32 	%r7, %ntid.x;
	mov.u32 	%r8, %tid.x;
	mad.lo.s32 	%r1, %r6, %r7, %r8;
	setp.ge.s32 	%p1, %r1, %r2;
	@%p1 bra 	$L__BB0_2;
	ld.param.u64 	%rd30, [rotatevec2_param_2];
	ld.param.u64 	%rd29, [rotatevec2_param_0];
	cvta.to.global.u64 	%rd10, %rd29;
	cvta.to.global.u64 	%rd11, %rd4;
	cvta.to.global.u64 	%rd12, %rd7;
	cvta.to.global.u64 	%rd13, %rd2;
	cvta.to.global.u64 	%rd14, %rd5;
	cvta.to.global.u64 	%rd15, %rd8;
	cvta.to.global.u64 	%rd16, %rd30;
	cvta.to.global.u64 	%rd17, %rd6;
	cvta.to.global.u64 	%rd18, %rd9;
	mul.wide.s32 	%rd19, %r1, 4;
	add.s64 	%rd20, %rd10, %rd19;
	ld.global.f32 	%f3, [%rd20];
	add.s64 	%rd21, %rd11, %rd19;
	ld.global.f32 	%f4, [%rd21];
	fma.rn.f32 	%f5, %f1, %f4, %f3;
	add.s64 	%rd22, %rd12, %rd19;
	ld.global.f32 	%f6, [%rd22];
	fma.rn.f32 	%f7, %f2, %f6, %f5;
	add.s64 	%rd23, %rd13, %rd19;
	ld.global.f32 	%f8, [%rd23];
	add.s64 	%rd24, %rd14, %rd19;
	ld.global.f32 	%f9, [%rd24];
	fma.rn.f32 	%f10, %f1, %f9, %f8;
	add.s64 	%rd25, %rd15, %rd19;
	ld.global.f32 	%f11, [%rd25];
	fma.rn.f32 	%f12, %f2, %f11, %f10;
	add.s64 	%rd26, %rd16, %rd19;
	ld.global.f32 	%f13, [%rd26];
	add.s64 	%rd27, %rd17, %rd19;
	ld.global.f32 	%f14, [%rd27];
	fma.rn.f32 	%f15, %f1, %f14, %f13;
	add.s64 	%rd28, %rd18, %rd19;
	ld.global.f32 	%f16, [%rd28];
	fma.rn.f32 	%f17, %f2, %f16, %f15;
	mul.f32 	%f18, %f12, %f12;
	fma.rn.f32 	%f19, %f7, %f7, %f18;
	fma.rn.f32 	%f20, %f17, %f17, %f19;
	sqrt.rn.f32 	%f21, %f20;
	setp.eq.f32 	%p2, %f21, 0f00000000;
	selp.f32 	%f22, 0f3F800000, %f21, %p2;
	div.rn.f32 	%f23, %f7, %f22;
	st.global.f32 	[%rd20], %f23;
	div.rn.f32 	%f24, %f12, %f22;
	st.global.f32 	[%rd23], %f24;
	div.rn.f32 	%f25, %f17, %f22;
	st.global.f32 	[%rd26], %f25;
$L__BB0_2:
	ret;

}


// ===== COMPILED SASS (sm_100) =====

	.target	sm_100

	.elftype	@"ET_EXEC"


//--------------------- .note.nv.tkinfo           --------------------------
	.section	.note.nv.tkinfo,"",@"SHT_NOTE"
	.sectionflags	@"SHF_NOTE_NV_TKINFO"
	.tkinfo
        /*0018*/ 	.word	0x00000002
        /*0030*/ 	.string	""
        /*0030*/ 	.string	"ptxas"
        /*0030*/ 	.string	"Cuda compilation tools, release 13.0, V13.0.88"
        /*0030*/ 	.string	"Build cuda_13.0.r13.0/compiler.36424714_0"
        /*0030*/ 	.string	"-arch sm_100 -m 64 "



//--------------------- .note.nv.cuinfo           --------------------------
	.section	.note.nv.cuinfo,"",@"SHT_NOTE"
	.sectionflags	@"SHF_NOTE_NV_CUINFO"
        /*0018*/ 	.short	0x0002
        /*001a*/ 	.short	0x0064
        /*001c*/ 	.short	0x0082
	.zero		2


//--------------------- .nv.info                  --------------------------
	.section	.nv.info,"",@"SHT_CUDA_INFO"
	.align	4


	//----- nvinfo : EIATTR_REGCOUNT
	.align		4
        /*0000*/ 	.byte	0x04, 0x2f
        /*0002*/ 	.short	(.L_1 - .L_0)
	.align		4
.L_0:
        /*0004*/ 	.word	index@(rotatevec2)
        /*0008*/ 	.word	0x0000001c


	//----- nvinfo : EIATTR_FRAME_SIZE
	.align		4
.L_1:
        /*000c*/ 	.byte	0x04, 0x11
        /*000e*/ 	.short	(.L_3 - .L_2)
	.align		4
.L_2:
        /*0010*/ 	.word	index@($__internal_1_$__cuda_sm3x_div_rn_noftz_f32_slowpath)
        /*0014*/ 	.word	0x00000000


	//----- nvinfo : EIATTR_FRAME_SIZE
	.align		4
.L_3:
        /*0018*/ 	.byte	0x04, 0x11
        /*001a*/ 	.short	(.L_5 - .L_4)
	.align		4
.L_4:
        /*001c*/ 	.word	index@($__internal_0_$__cuda_sm20_sqrt_rn_f32_slowpath)
        /*0020*/ 	.word	0x00000000


	//----- nvinfo : EIATTR_FRAME_SIZE
	.align		4
.L_5:
        /*0024*/ 	.byte	0x04, 0x11
        /*0026*/ 	.short	(.L_7 - .L_6)
	.align		4
.L_6:
        /*0028*/ 	.word	index@(rotatevec2)
        /*002c*/ 	.word	0x00000000


	//----- nvinfo : EIATTR_MIN_STACK_SIZE
	.align		4
.L_7:
        /*0030*/ 	.byte	0x04, 0x12
        /*0032*/ 	.short	(.L_9 - .L_8)
	.align		4
.L_8:
        /*0034*/ 	.word	index@(rotatevec2)
        /*0038*/ 	.word	0x00000000
.L_9:


//--------------------- .nv.compat                --------------------------
	.section	.nv.compat,"",@"SHT_CUDA_COMPAT_INFO"
	.align	4
        /*0000*/ 	.byte	0x02, 0x09, 0x00, 0x00, 0x02, 0x02, 0x01, 0x00, 0x02, 0x05, 0x05, 0x00, 0x03, 0x07, 0x01, 0x01
        /*0010*/ 	.byte	0x02, 0x03, 0x00, 0x00, 0x02, 0x06, 0x01, 0x00, 0x04, 0x0b, 0x08, 0x00, 0x01, 0x00, 0x00, 0x00
        /*0020*/ 	.byte	0x00, 0x00, 0x00, 0x00


//--------------------- .nv.info.rotatevec2       --------------------------
	.section	.nv.info.rotatevec2,"",@"SHT_CUDA_INFO"
	.sectionflags	@""
	.align	4


	//----- nvinfo : EIATTR_CUDA_API_VERSION
	.align		4
        /*0000*/ 	.byte	0x04, 0x37
        /*0002*/ 	.short	(.L_11 - .L_10)
.L_10:
        /*0004*/ 	.word	0x00000082


	//----- nvinfo : EIATTR_KPARAM_INFO
	.align		4
.L_11:
        /*0008*/ 	.byte	0x04, 0x17
        /*000a*/ 	.short	(.L_13 - .L_12)
.L_12:
        /*000c*/ 	.word	0x00000000
        /*0010*/ 	.short	0x000b
        /*0012*/ 	.short	0x0054
        /*0014*/ 	.byte	0x00, 0xf0, 0x11, 0x00


	//----- nvinfo : EIATTR_KPARAM_INFO
	.align		4
.L_13:
        /*0018*/ 	.byte	0x04, 0x17
        /*001a*/ 	.short	(.L_15 - .L_14)
.L_14:
        /*001c*/ 	.word	0x00000000
        /*0020*/ 	.short	0x000a
        /*0022*/ 	.short	0x0050
        /*0024*/ 	.byte	0x00, 0xf0, 0x11, 0x00


	//----- nvinfo : EIATTR_KPARAM_INFO
	.align		4
.L_15:
        /*0028*/ 	.byte	0x04, 0x17
        /*002a*/ 	.short	(.L_17 - .L_16)
.L_16:
        /*002c*/ 	.word	0x00000000
        /*0030*/ 	.short	0x0009
        /*0032*/ 	.short	0x0048
        /*0034*/ 	.byte	0x00, 0xf5, 0x21, 0x00


	//----- nvinfo : EIATTR_KPARAM_INFO
	.align		4
.L_17:
        /*0038*/ 	.byte	0x04, 0x17
        /*003a*/ 	.short	(.L_19 - .L_18)
.L_18:
        /*003c*/ 	.word	0x00000000
        /*0040*/ 	.short	0x0008
        /*0042*/ 	.short	0x0040
        /*0044*/ 	.byte	0x00, 0xf5, 0x21, 0x00


	//----- nvinfo : EIATTR_KPARAM_INFO
	.align		4
.L_19:
        /*0048*/ 	.byte	0x04, 0x17
        /*004a*/ 	.short	(.L_21 - .L_20)
.L_20:
        /*004c*/ 	.word	0x00000000
        /*0050*/ 	.short	0x0007
        /*0052*/ 	.short	0x0038
        /*0054*/ 	.byte	0x00, 0xf5, 0x21, 0x00


	//----- nvinfo : EIATTR_KPARAM_INFO
	.align		4
.L_21:
        /*0058*/ 	.byte	0x04, 0x17
        /*005a*/ 	.short	(.L_23 - .L_22)
.L_22:
        /*005c*/ 	.word	0x00000000
        /*0060*/ 	.short	0x0006
        /*0062*/ 	.short	0x0030
        /*0064*/ 	.byte	0x00, 0xf0, 0x11, 0x00


	//----- nvinfo : EIATTR_KPARAM_INFO
	.align		4
.L_23:
        /*0068*/ 	.byte	0x04, 0x17
        /*006a*/ 	.short	(.L_25 - .L_24)
.L_24:
        /*006c*/ 	.word	0x00000000
        /*0070*/ 	.short	0x0005
        /*0072*/ 	.short	0x0028
        /*0074*/ 	.byte	0x00, 0xf5, 0x21, 0x00


	//----- nvinfo : EIATTR_KPARAM_INFO
	.align		4
.L_25:
        /*0078*/ 	.byte	0x04, 0x17
        /*007a*/ 	.short	(.L_27 - .L_26)
.L_26:
        /*007c*/ 	.word	0x00000000
        /*0080*/ 	.short	0x0004
        /*0082*/ 	.short	0x0020
        /*0084*/ 	.byte	0x00, 0xf5, 0x21, 0x00


	//----- nvinfo : EIATTR_KPARAM_INFO
	.align		4
.L_27:
        /*0088*/ 	.byte	0x04, 0x17
        /*008a*/ 	.short	(.L_29 - .L_28)
.L_28:
        /*008c*/ 	.word	0x00000000
        /*0090*/ 	.short	0x0003
        /*0092*/ 	.short	0x0018
        /*0094*/ 	.byte	0x00, 0xf5, 0x21, 0x00


	//----- nvinfo : EIATTR_KPARAM_INFO
	.align		4
.L_29:
        /*0098*/ 	.byte	0x04, 0x17
        /*009a*/ 	.short	(.L_31 - .L_30)
.L_30:
        /*009c*/ 	.word	0x00000000
        /*00a0*/ 	.short	0x0002
        /*00a2*/ 	.short	0x0010
        /*00a4*/ 	.byte	0x00, 0xf5, 0x21, 0x00


	//----- nvinfo : EIATTR_KPARAM_INFO
	.align		4
.L_31:
        /*00a8*/ 	.byte	0x04, 0x17
        /*00aa*/ 	.short	(.L_33 - .L_32)
.L_32:
        /*00ac*/ 	.word	0x00000000
        /*00b0*/ 	.short	0x0001
        /*00b2*/ 	.short	0x0008
        /*00b4*/ 	.byte	0x00, 0xf5, 0x21, 0x00


	//----- nvinfo : EIATTR_KPARAM_INFO
	.align		4
.L_33:
        /*00b8*/ 	.byte	0x04, 0x17
        /*00ba*/ 	.short	(.L_35 - .L_34)
.L_34:
        /*00bc*/ 	.word	0x00000000
        /*00c0*/ 	.short	0x0000
        /*00c2*/ 	.short	0x0000
        /*00c4*/ 	.byte	0x00, 0xf5, 0x21, 0x00


	//----- nvinfo : EIATTR_SPARSE_MMA_MASK
	.align		4
.L_35:
        /*00c8*/ 	.byte	0x03, 0x50
        /*00ca*/ 	.short	0x0000


	//----- nvinfo : EIATTR_MAXREG_COUNT
	.align		4
        /*00cc*/ 	.byte	0x03, 0x1b
        /*00ce*/ 	.short	0x00ff


	//----- nvinfo : EIATTR_MERCURY_ISA_VERSION
	.align		4
        /*00d0*/ 	.byte	0x03, 0x5f
        /*00d2*/ 	.short	0x0101


	//----- nvinfo : EIATTR_VRC_CTA_INIT_COUNT
	.align		4
        /*00d4*/ 	.byte	0x02, 0x4a
	.zero		1
	.zero		1


	//----- nvinfo : EIATTR_EXIT_INSTR_OFFSETS
	.align		4
        /*00d8*/ 	.byte	0x04, 0x1c
        /*00da*/ 	.short	(.L_37 - .L_36)


	//   ....[0]....
.L_36:
        /*00dc*/ 	.word	0x000000a0


	//   ....[1]....
        /*00e0*/ 	.word	0x000006d0


	//----- nvinfo : EIATTR_CRS_STACK_SIZE
	.align		4
.L_37:
        /*00e4*/ 	.byte	0x04, 0x1e
        /*00e6*/ 	.short	(.L_39 - .L_38)
.L_38:
        /*00e8*/ 	.word	0x00000000


	//----- nvinfo : EIATTR_CBANK_PARAM_SIZE
	.align		4
.L_39:
        /*00ec*/ 	.byte	0x03, 0x19
        /*00ee*/ 	.short	0x0058


	//----- nvinfo : EIATTR_PARAM_CBANK
	.align		4
        /*00f0*/ 	.byte	0x04, 0x0a
        /*00f2*/ 	.short	(.L_41 - .L_40)
	.align		4
.L_40:
        /*00f4*/ 	.word	index@(.nv.constant0.rotatevec2)
        /*00f8*/ 	.short	0x0380
        /*00fa*/ 	.short	0x0058


	//----- nvinfo : EIATTR_SW_WAR
	.align		4
.L_41:
        /*00fc*/ 	.byte	0x04, 0x36
        /*00fe*/ 	.short	(.L_43 - .L_42)
.L_42:
        /*0100*/ 	.word	0x00000008
.L_43:


//--------------------- .nv.callgraph             --------------------------
	.section	.nv.callgraph,"",@"SHT_CUDA_CALLGRAPH"
	.align	4
	.sectionentsize	8
	.align		4
        /*0000*/ 	.word	0x00000000
	.align		4
        /*0004*/ 	.word	0xffffffff
	.align		4
        /*0008*/ 	.word	0x00000000
	.align		4
        /*000c*/ 	.word	0xfffffffe
	.align		4
        /*0010*/ 	.word	0x00000000
	.align		4
        /*0014*/ 	.word	0xfffffffd
	.align		4
        /*0018*/ 	.word	0x00000000
	.align		4
        /*001c*/ 	.word	0xfffffffc


//--------------------- .text.rotatevec2          --------------------------
	.section	.text.rotatevec2,"ax",@progbits
	.align	128
        .global         rotatevec2
        .type           rotatevec2,@function
        .size           rotatevec2,(.L_x_23 - rotatevec2)
        .other          rotatevec2,@"STO_CUDA_ENTRY STV_DEFAULT"
rotatevec2:
.text.rotatevec2:
[----:B------:R-:W-:Y:S01]  /*0000*/  LDC R1, c[0x0][0x37c] ;  /* 0x0000df00ff017b82 */ /* 0x000fe20000000800 */
[----:B------:R-:W0:Y:S07]  /*0010*/  S2R R0, SR_TID.X ;  /* 0x0000000000007919 */ /* 0x000e2e0000002100 */
[----:B------:R-:W-:Y:S01]  /*0020*/  S2UR UR4, SR_CTAID.Y ;  /* 0x00000000000479c3 */ /* 0x000fe20000002600 */
[----:B------:R-:W1:Y:S01]  /*0030*/  LDCU UR5, c[0x0][0x370] ;  /* 0x00006e00ff0577ac */ /* 0x000e620008000800 */
[----:B------:R-:W2:Y:S06]  /*0040*/  LDCU UR7, c[0x0][0x3d4] ;  /* 0x00007a80ff0777ac */ /* 0x000eac0008000800 */
[----:B------:R-:W1:Y:S08]  /*0050*/  S2UR UR6, SR_CTAID.X ;  /* 0x00000000000679c3 */ /* 0x000e700000002500 */
[----:B------:R-:W0:Y:S01]  /*0060*/  LDC R5, c[0x0][0x360] ;  /* 0x0000d800ff057b82 */ /* 0x000e220000000800 */
[----:B-1----:R-:W-:-:S06]  /*0070*/  UIMAD UR4, UR4, UR5, UR6 ;  /* 0x00000005040472a4 */ /* 0x002fcc000f8e0206 */
[----:B0-----:R-:W-:-:S05]  /*0080*/  IMAD R5, R5, UR4, R0 ;  /* 0x0000000405057c24 */ /* 0x001fca000f8e0200 */
[----:B--2---:R-:W-:-:S13]  /*0090*/  ISETP.GE.AND P0, PT, R5, UR7, PT ;  /* 0x0000000705007c0c */ /* 0x004fda000bf06270 */
[----:B------:R-:W-:Y:S05]  /*00a0*/  @P0 EXIT ;  /* 0x000000000000094d */ /* 0x000fea0003800000 */
[----:B------:R-:W0:Y:S01]  /*00b0*/  LDC.64 R20, c[0x0][0x3a0] ;  /* 0x0000e800ff147b82 */ /* 0x000e220000000a00 */
[----:B------:R-:W1:Y:S01]  /*00c0*/  LDCU.64 UR4, c[0x0][0x358] ;  /* 0x00006b00ff0477ac */ /* 0x000e620008000a00 */
[----:B------:R-:W2:Y:S06]  /*00d0*/  LDCU UR6, c[0x0][0x3b0] ;  /* 0x00007600ff0677ac */ /* 0x000eac0008000800 */
[----:B------:R-:W3:Y:S01]  /*00e0*/  LDC.64 R8, c[0x0][0x388] ;  /* 0x0000e200ff087b82 */ /* 0x000ee20000000a00 */
[----:B------:R-:W4:Y:S07]  /*00f0*/  LDCU UR7, c[0x0][0x3d0] ;  /* 0x00007a00ff0777ac */ /* 0x000f2e0008000800 */
[----:B------:R-:W5:Y:S08]  /*0100*/  LDC.64 R18, c[0x0][0x398] ;  /* 0x0000e600ff127b82 */ /* 0x000f700000000a00 */
[----:B------:R-:W2:Y:S01]  /*0110*/  LDC.64 R6, c[0x0][0x380] ;  /* 0x0000e000ff067b82 */ /* 0x000ea20000000a00 */
[----:B0-----:R-:W-:-:S05]  /*0120*/  IMAD.WIDE R20, R5, 0x4, R20 ;  /* 0x0000000405147825 */ /* 0x001fca00078e0214 */
[----:B-1----:R-:W4:Y:S02]  /*0130*/  LDG.E R4, desc[UR4][R20.64] ;  /* 0x0000000414047981 */ /* 0x002f24000c1e1900 */
[----:B------:R-:W0:Y:S08]  /*0140*/  LDC.64 R14, c[0x0][0x3c0] ;  /* 0x0000f000ff0e7b82 */ /* 0x000e300000000a00 */
[----:B------:R-:W1:Y:S08]  /*0150*/  LDC.64 R16, c[0x0][0x3b8] ;  /* 0x0000ee00ff107b82 */ /* 0x000e700000000a00 */
[----:B------:R-:W1:Y:S08]  /*0160*/  LDC.64 R12, c[0x0][0x3a8] ;  /* 0x0000ea00ff0c7b82 */ /* 0x000e700000000a00 */
[----:B------:R-:W1:Y:S08]  /*0170*/  LDC.64 R10, c[0x0][0x390] ;  /* 0x0000e400ff0a7b82 */ /* 0x000e700000000a00 */
[----:B------:R-:W1:Y:S01]  /*0180*/  LDC.64 R2, c[0x0][0x3c8] ;  /* 0x0000f200ff027b82 */ /* 0x000e620000000a00 */
[----:B---3--:R-:W-:-:S04]  /*0190*/  IMAD.WIDE R8, R5, 0x4, R8 ;  /* 0x0000000405087825 */ /* 0x008fc800078e0208 */
[C---:B-----5:R-:W-:Y:S01]  /*01a0*/  IMAD.WIDE R18, R5.reuse, 0x4, R18 ;  /* 0x0000000405127825 */ /* 0x060fe200078e0212 */
[----:B------:R-:W4:Y:S03]  /*01b0*/  LDG.E R25, desc[UR4][R8.64] ;  /* 0x0000000408197981 */ /* 0x000f26000c1e1900 */
[C---:B--2---:R-:W-:Y:S01]  /*01c0*/  IMAD.WIDE R6, R5.reuse, 0x4, R6 ;  /* 0x0000000405067825 */ /* 0x044fe200078e0206 */
[----:B------:R2:W3:Y:S03]  /*01d0*/  LDG.E R0, desc[UR4][R18.64] ;  /* 0x0000000412007981 */ /* 0x0004e6000c1e1900 */
[C---:B0-----:R-:W-:Y:S01]  /*01e0*/  IMAD.WIDE R14, R5.reuse, 0x4, R14 ;  /* 0x00000004050e7825 */ /* 0x041fe200078e020e */
[----:B------:R-:W3:Y:S03]  /*01f0*/  LDG.E R23, desc[UR4][R6.64] ;  /* 0x0000000406177981 */ /* 0x000ee6000c1e1900 */
[----:B-1----:R-:W-:-:S02]  /*0200*/  IMAD.WIDE R16, R5, 0x4, R16 ;  /* 0x0000000405107825 */ /* 0x002fc400078e0210 */
[----:B------:R-:W5:Y:S02]  /*0210*/  LDG.E R15, desc[UR4][R14.64] ;  /* 0x000000040e0f7981 */ /* 0x000f64000c1e1900 */
[C---:B------:R-:W-:Y:S02]  /*0220*/  IMAD.WIDE R12, R5.reuse, 0x4, R12 ;  /* 0x00000004050c7825 */ /* 0x040fe400078e020c */
[----:B------:R-:W5:Y:S02]  /*0230*/  LDG.E R16, desc[UR4][R16.64] ;  /* 0x0000000410107981 */ /* 0x000f64000c1e1900 */
[C---:B------:R-:W-:Y:S02]  /*0240*/  IMAD.WIDE R10, R5.reuse, 0x4, R10 ;  /* 0x00000004050a7825 */ /* 0x040fe400078e020a */
[----:B------:R-:W5:Y:S02]  /*0250*/  LDG.E R13, desc[UR4][R12.64] ;  /* 0x000000040c0d7981 */ /* 0x000f64000c1e1900 */
[----:B--2---:R-:W-:-:S02]  /*0260*/  IMAD.WIDE R18, R5, 0x4, R2 ;  /* 0x0000000405127825 */ /* 0x004fc400078e0202 */
[----:B------:R-:W2:Y:S04]  /*0270*/  LDG.E R2, desc[UR4][R10.64] ;  /* 0x000000040a027981 */ /* 0x000ea8000c1e1900 */
[----:B------:R-:W2:Y:S01]  /*0280*/  LDG.E R19, desc[UR4][R18.64] ;  /* 0x0000000412137981 */ /* 0x000ea2000c1e1900 */
[----:B------:R-:W-:Y:S01]  /*0290*/  BSSY.RECONVERGENT B0, `(.L_x_0) ;  /* 0x0000016000007945 */ /* 0x000fe20003800200 */
[----:B----4-:R-:W-:Y:S01]  /*02a0*/  FFMA R4, R4, UR6, R25 ;  /* 0x0000000604047c23 */ /* 0x010fe20008000019 */
[----:B---3--:R-:W-:-:S03]  /*02b0*/  FFMA R3, R0, UR6, R23 ;  /* 0x0000000600037c23 */ /* 0x008fc60008000017 */
[----:B-----5:R-:W-:Y:S01]  /*02c0*/  FFMA R0, R15, UR7, R4 ;  /* 0x000000070f007c23 */ /* 0x020fe20008000004 */
[----:B------:R-:W-:-:S03]  /*02d0*/  FFMA R3, R16, UR7, R3 ;  /* 0x0000000710037c23 */ /* 0x000fc60008000003 */
[----:B------:R-:W-:Y:S01]  /*02e0*/  FMUL R4, R0, R0 ;  /* 0x0000000000047220 */ /* 0x000fe20000400000 */
[----:B--2---:R-:W-:-:S03]  /*02f0*/  FFMA R2, R13, UR6, R2 ;  /* 0x000000060d027c23 */ /* 0x004fc60008000002 */
[----:B------:R-:W-:Y:S01]  /*0300*/  FFMA R5, R3, R3, R4 ;  /* 0x0000000303057223 */ /* 0x000fe20000000004 */
[----:B------:R-:W-:-:S04]  /*0310*/  FFMA R2, R19, UR7, R2 ;  /* 0x0000000713027c23 */ /* 0x000fc80008000002 */
[----:B------:R-:W-:-:S05]  /*0320*/  FFMA R4, R2, R2, R5 ;  /* 0x0000000202047223 */ /* 0x000fca0000000005 */
[----:B------:R-:W-:Y:S01]  /*0330*/  IADD3 R12, PT, PT, R4, -0xd000000, RZ ;  /* 0xf3000000040c7810 */ /* 0x000fe20007ffe0ff */
[----:B------:R0:W1:Y:S03]  /*0340*/  MUFU.RSQ R5, R4 ;  /* 0x0000000400057308 */ /* 0x0000660000001400 */
[----:B------:R-:W-:-:S13]  /*0350*/  ISETP.GT.U32.AND P0, PT, R12, 0x727fffff, PT ;  /* 0x727fffff0c00780c */ /* 0x000fda0003f04070 */
[----:B0-----:R-:W-:Y:S05]  /*0360*/  @!P0 BRA `(.L_x_1) ;  /* 0x0000000000108947 */ /* 0x001fea0003800000 */
[----:B------:R-:W-:-:S07]  /*0370*/  MOV R16, 0x390 ;  /* 0x0000039000107802 */ /* 0x000fce0000000f00 */
[----:B-1----:R-:W-:Y:S05]  /*0380*/  CALL.REL.NOINC `($__internal_0_$__cuda_sm20_sqrt_rn_f32_slowpath) ;  /* 0x0000000000d47944 */ /* 0x002fea0003c00000 */
[----:B------:R-:W-:Y:S01]  /*0390*/  MOV R4, R12 ;  /* 0x0000000c00047202 */ /* 0x000fe20000000f00 */
[----:B------:R-:W-:Y:S06]  /*03a0*/  BRA `(.L_x_2) ;  /* 0x0000000000107947 */ /* 0x000fec0003800000 */
.L_x_1:
[----:B-1----:R-:W-:Y:S01]  /*03b0*/  FMUL.FTZ R13, R4, R5 ;  /* 0x00000005040d7220 */ /* 0x002fe20000410000 */
[----:B------:R-:W-:-:S03]  /*03c0*/  FMUL.FTZ R5, R5, 0.5 ;  /* 0x3f00000005057820 */ /* 0x000fc60000410000 */
[----:B------:R-:W-:-:S04]  /*03d0*/  FFMA R4, -R13, R13, R4 ;  /* 0x0000000d0d047223 */ /* 0x000fc80000000104 */
[----:B------:R-:W-:-:S07]  /*03e0*/  FFMA R4, R4, R5, R13 ;  /* 0x0000000504047223 */ /* 0x000fce000000000d */
.L_x_2:
[----:B------:R-:W-:Y:S05]  /*03f0*/  BSYNC.RECONVERGENT B0 ;  /* 0x0000000000007941 */ /* 0x000fea0003800200 */
.L_x_0:
[C---:B------:R-:W-:Y:S01]  /*0400*/  FSETP.NEU.AND P0, PT, R4.reuse, RZ, PT ;  /* 0x000000ff0400720b */ /* 0x040fe20003f0d000 */
[----:B------:R-:W-:Y:S03]  /*0410*/  BSSY.RECONVERGENT B0, `(.L_x_3) ;  /* 0x000000d000007945 */ /* 0x000fe60003800200 */
[----:B------:R-:W-:-:S04]  /*0420*/  FSEL R4, R4, 1, P0 ;  /* 0x3f80000004047808 */ /* 0x000fc80000000000 */
[----:B------:R-:W0:Y:S08]  /*0430*/  MUFU.RCP R5, R4 ;  /* 0x0000000400057308 */ /* 0x000e300000001000 */
[----:B------:R-:W1:Y:S01]  /*0440*/  FCHK P0, R3, R4 ;  /* 0x0000000403007302 */ /* 0x000e620000000000 */
[----:B0-----:R-:W-:-:S04]  /*0450*/  FFMA R12, -R4, R5, 1 ;  /* 0x3f800000040c7423 */ /* 0x001fc80000000105 */
[----:B------:R-:W-:-:S04]  /*0460*/  FFMA R12, R5, R12, R5 ;  /* 0x0000000c050c7223 */ /* 0x000fc80000000005 */
[----:B------:R-:W-:-:S04]  /*0470*/  FFMA R5, R3, R12, RZ ;  /* 0x0000000c03057223 */ /* 0x000fc800000000ff */
[----:B------:R-:W-:-:S04]  /*0480*/  FFMA R13, -R4, R5, R3 ;  /* 0x00000005040d7223 */ /* 0x000fc80000000103 */
[----:B------:R-:W-:Y:S01]  /*0490*/  FFMA R5, R12, R13, R5 ;  /* 0x0000000d0c057223 */ /* 0x000fe20000000005 */
[----:B-1----:R-:W-:Y:S06]  /*04a0*/  @!P0 BRA `(.L_x_4) ;  /* 0x00000000000c8947 */ /* 0x002fec0003800000 */
[----:B------:R-:W-:-:S07]  /*04b0*/  MOV R12, 0x4d0 ;  /* 0x000004d0000c7802 */ /* 0x000fce0000000f00 */
[----:B------:R-:W-:Y:S05]  /*04c0*/  CALL.REL.NOINC `($__internal_1_$__cuda_sm3x_div_rn_noftz_f32_slowpath) ;  /* 0x0000000000e07944 */ /* 0x000fea0003c00000 */
[----:B------:R-:W-:-:S07]  /*04d0*/  IMAD.MOV.U32 R5, RZ, RZ, R3 ;  /* 0x000000ffff057224 */ /* 0x000fce00078e0003 */
.L_x_4:
[----:B------:R-:W-:Y:S05]  /*04e0*/  BSYNC.RECONVERGENT B0 ;  /* 0x0000000000007941 */ /* 0x000fea0003800200 */
.L_x_3:
[----:B------:R-:W0:Y:S01]  /*04f0*/  MUFU.RCP R3, R4 ;  /* 0x0000000400037308 */ /* 0x000e220000001000 */
[----:B------:R1:W-:Y:S01]  /*0500*/  STG.E desc[UR4][R6.64], R5 ;  /* 0x0000000506007986 */ /* 0x0003e2000c101904 */
[----:B------:R-:W-:Y:S06]  /*0510*/  BSSY.RECONVERGENT B0, `(.L_x_5) ;  /* 0x000000b000007945 */ /* 0x000fec0003800200 */
[----:B------:R-:W2:Y:S01]  /*0520*/  FCHK P0, R0, R4 ;  /* 0x0000000400007302 */ /* 0x000ea20000000000 */
[----:B0-----:R-:W-:-:S04]  /*0530*/  FFMA R12, -R4, R3, 1 ;  /* 0x3f800000040c7423 */ /* 0x001fc80000000103 */
[----:B------:R-:W-:-:S04]  /*0540*/  FFMA R14, R3, R12, R3 ;  /* 0x0000000c030e7223 */ /* 0x000fc80000000003 */
[----:B------:R-:W-:-:S04]  /*0550*/  FFMA R3, R0, R14, RZ ;  /* 0x0000000e00037223 */ /* 0x000fc800000000ff */
[----:B------:R-:W-:-:S04]  /*0560*/  FFMA R12, -R4, R3, R0 ;  /* 0x00000003040c7223 */ /* 0x000fc80000000100 */
[----:B------:R-:W-:Y:S01]  /*0570*/  FFMA R3, R14, R12, R3 ;  /* 0x0000000c0e037223 */ /* 0x000fe20000000003 */
[----:B-12---:R-:W-:Y:S06]  /*0580*/  @!P0 BRA `(.L_x_6) ;  /* 0x00000000000c8947 */ /* 0x006fec0003800000 */
[----:B------:R-:W-:Y:S02]  /*0590*/  MOV R3, R0 ;  /* 0x0000000000037202 */ /* 0x000fe40000000f00 */
[----:B------:R-:W-:-:S07]  /*05a0*/  MOV R12, 0x5c0 ;  /* 0x000005c0000c7802 */ /* 0x000fce0000000f00 */
[----:B------:R-:W-:Y:S05]  /*05b0*/  CALL.REL.NOINC `($__internal_1_$__cuda_sm3x_div_rn_noftz_f32_slowpath) ;  /* 0x0000000000a47944 */ /* 0x000fea0003c00000 */
.L_x_6:
[----:B------:R-:W-:Y:S05]  /*05c0*/  BSYNC.RECONVERGENT B0 ;  /* 0x0000000000007941 */ /* 0x000fea0003800200 */
.L_x_5:
        /* <DEDUP_REMOVED lines=10> */
[----:B------:R-:W-:Y:S01]  /*0670*/  IMAD.MOV.U32 R3, RZ, RZ, R2 ;  /* 0x000000ffff037224 */ /* 0x000fe200078e0002 */
[----:B------:R-:W-:-:S07]  /*0680*/  MOV R12, 0x6a0 ;  /* 0x000006a0000c7802 */ /* 0x000fce0000000f00 */
[----:B------:R-:W-:Y:S05]  /*0690*/  CALL.REL.NOINC `($__internal_1_$__cuda_sm3x_div_rn_noftz_f32_slowpath) ;  /* 0x00000000006c7944 */ /* 0x000fea0003c00000 */
[----:B------:R-:W-:-:S07]  /*06a0*/  MOV R5, R3 ;  /* 0x0000000300057202 */ /* 0x000fce0000000f00 */
.L_x_8:
[----:B------:R-:W-:Y:S05]  /*06b0*/  BSYNC.RECONVERGENT B0 ;  /* 0x0000000000007941 */ /* 0x000fea0003800200 */
.L_x_7:
[----:B------:R-:W-:Y:S01]  /*06c0*/  STG.E desc[UR4][R10.64], R5 ;  /* 0x000000050a007986 */ /* 0x000fe2000c101904 */
[----:B------:R-:W-:Y:S05]  /*06d0*/  EXIT ;  /* 0x000000000000794d */ /* 0x000fea0003800000 */
        .weak           $__internal_0_$__cuda_sm20_sqrt_rn_f32_slowpath
        .type           $__internal_0_$__cuda_sm20_sqrt_rn_f32_slowpath,@function
        .size           $__internal_0_$__cuda_sm20_sqrt_rn_f32_slowpath,($__internal_1_$__cuda_sm3x_div_rn_noftz_f32_slowpath - $__internal_0_$__cuda_sm20_sqrt_rn_f32_slowpath)
$__internal_0_$__cuda_sm20_sqrt_rn_f32_slowpath:
[----:B------:R-:W-:-:S13]  /*06e0*/  LOP3.LUT P0, RZ, R4, 0x7fffffff, RZ, 0xc0, !PT ;  /* 0x7fffffff04ff7812 */ /* 0x000fda000780c0ff */
[----:B------:R-:W-:Y:S01]  /*06f0*/  @!P0 IMAD.MOV.U32 R5, RZ, RZ, R4 ;  /* 0x000000ffff058224 */ /* 0x000fe200078e0004 */
[----:B------:R-:W-:Y:S06]  /*0700*/  @!P0 BRA `(.L_x_9) ;  /* 0x0000000000408947 */ /* 0x000fec0003800000 */
[----:B------:R-:W-:-:S13]  /*0710*/  FSETP.GEU.FTZ.AND P0, PT, R4, RZ, PT ;  /* 0x000000ff0400720b */ /* 0x000fda0003f1e000 */
[----:B------:R-:W-:Y:S01]  /*0720*/  @!P0 MOV R5, 0x7fffffff ;  /* 0x7fffffff00058802 */ /* 0x000fe20000000f00 */
[----:B------:R-:W-:Y:S06]  /*0730*/  @!P0 BRA `(.L_x_9) ;  /* 0x0000000000348947 */ /* 0x000fec0003800000 */
[----:B------:R-:W-:-:S13]  /*0740*/  FSETP.GTU.FTZ.AND P0, PT, |R4|, +INF , PT ;  /* 0x7f8000000400780b */ /* 0x000fda0003f1c200 */
[----:B------:R-:W-:Y:S01]  /*0750*/  @P0 FADD.FTZ R5, R4, 1 ;  /* 0x3f80000004050421 */ /* 0x000fe20000010000 */
[----:B------:R-:W-:Y:S06]  /*0760*/  @P0 BRA `(.L_x_9) ;  /* 0x0000000000280947 */ /* 0x000fec0003800000 */
[----:B------:R-:W-:-:S13]  /*0770*/  FSETP.NEU.FTZ.AND P0, PT, |R4|, +INF , PT ;  /* 0x7f8000000400780b */ /* 0x000fda0003f1d200 */
[----:B------:R-:W-:-:S04]  /*0780*/  @P0 FFMA R12, R4, 1.84467440737095516160e+19, RZ ;  /* 0x5f800000040c0823 */ /* 0x000fc800000000ff */
[----:B------:R-:W0:Y:S02]  /*0790*/  @P0 MUFU.RSQ R5, R12 ;  /* 0x0000000c00050308 */ /* 0x000e240000001400 */
[----:B0-----:R-:W-:Y:S01]  /*07a0*/  @P0 FMUL.FTZ R13, R12, R5 ;  /* 0x000000050c0d0220 */ /* 0x001fe20000410000 */
[----:B------:R-:W-:Y:S01]  /*07b0*/  @P0 FMUL.FTZ R15, R5, 0.5 ;  /* 0x3f000000050f0820 */ /* 0x000fe20000410000 */
[----:B------:R-:W-:Y:S02]  /*07c0*/  @!P0 IMAD.MOV.U32 R5, RZ, RZ, R4 ;  /* 0x000000ffff058224 */ /* 0x000fe400078e0004 */
[----:B------:R-:W-:-:S04]  /*07d0*/  @P0 FADD.FTZ R14, -R13, -RZ ;  /* 0x800000ff0d0e0221 */ /* 0x000fc80000010100 */
[----:B------:R-:W-:-:S04]  /*07e0*/  @P0 FFMA R14, R13, R14, R12 ;  /* 0x0000000e0d0e0223 */ /* 0x000fc8000000000c */
[----:B------:R-:W-:-:S04]  /*07f0*/  @P0 FFMA R14, R14, R15, R13 ;  /* 0x0000000f0e0e0223 */ /* 0x000fc8000000000d */
[----:B------:R-:W-:-:S07]  /*0800*/  @P0 FMUL.FTZ R5, R14, 2.3283064365386962891e-10 ;  /* 0x2f8000000e050820 */ /* 0x000fce0000410000 */
.L_x_9:
[----:B------:R-:W-:Y:S01]  /*0810*/  MOV R12, R5 ;  /* 0x00000005000c7202 */ /* 0x000fe20000000f00 */
[----:B------:R-:W-:Y:S02]  /*0820*/  HFMA2 R5, -RZ, RZ, 0, 0 ;  /* 0x00000000ff057431 */ /* 0x000fe400000001ff */
[----:B------:R-:W-:-:S04]  /*0830*/  IMAD.MOV.U32 R4, RZ, RZ, R16 ;  /* 0x000000ffff047224 */ /* 0x000fc800078e0010 */
[----:B------:R-:W-:Y:S05]  /*0840*/  RET.REL.NODEC R4 `(rotatevec2) ;  /* 0xfffffff404ec7950 */ /* 0x000fea0003c3ffff */
        .weak           $__internal_1_$__cuda_sm3x_div_rn_noftz_f32_slowpath
        .type           $__internal_1_$__cuda_sm3x_div_rn_noftz_f32_slowpath,@function
        .size           $__internal_1_$__cuda_sm3x_div_rn_noftz_f32_slowpath,(.L_x_23 - $__internal_1_$__cuda_sm3x_div_rn_noftz_f32_slowpath)
$__internal_1_$__cuda_sm3x_div_rn_noftz_f32_slowpath:
[--C-:B------:R-:W-:Y:S01]  /*0850*/  SHF.R.U32.HI R13, RZ, 0x17, R4.reuse ;  /* 0x00000017ff0d7819 */ /* 0x100fe20000011604 */
[----:B------:R-:W-:Y:S01]  /*0860*/  BSSY.RECONVERGENT B1, `(.L_x_10) ;  /* 0x0000063000017945 */ /* 0x000fe20003800200 */
[----:B------:R-:W-:Y:S01]  /*0870*/  SHF.R.U32.HI R5, RZ, 0x17, R3 ;  /* 0x00000017ff057819 */ /* 0x000fe20000011603 */
[----:B------:R-:W-:Y:S01]  /*0880*/  IMAD.MOV.U32 R14, RZ, RZ, R4 ;  /* 0x000000ffff0e7224 */ /* 0x000fe200078e0004 */
[----:B------:R-:W-:Y:S02]  /*0890*/  LOP3.LUT R13, R13, 0xff, RZ, 0xc0, !PT ;  /* 0x000000ff0d0d7812 */ /* 0x000fe400078ec0ff */
[----:B------:R-:W-:-:S03]  /*08a0*/  LOP3.LUT R16, R5, 0xff, RZ, 0xc0, !PT ;  /* 0x000000ff05107812 */ /* 0x000fc600078ec0ff */
[----:B------:R-:W-:Y:S01]  /*08b0*/  VIADD R17, R13, 0xffffffff ;  /* 0xffffffff0d117836 */ /* 0x000fe20000000000 */
[----:B------:R-:W-:-:S04]  /*08c0*/  IADD3 R15, PT, PT, R16, -0x1, RZ ;  /* 0xffffffff100f7810 */ /* 0x000fc80007ffe0ff */
[----:B------:R-:W-:-:S04]  /*08d0*/  ISETP.GT.U32.AND P0, PT, R17, 0xfd, PT ;  /* 0x000000fd1100780c */ /* 0x000fc80003f04070 */
[----:B------:R-:W-:-:S13]  /*08e0*/  ISETP.GT.U32.OR P0, PT, R15, 0xfd, P0 ;  /* 0x000000fd0f00780c */ /* 0x000fda0000704470 */
[----:B------:R-:W-:Y:S01]  /*08f0*/  @!P0 MOV R5, RZ ;  /* 0x000000ff00058202 */ /* 0x000fe20000000f00 */
[----:B------:R-:W-:Y:S06]  /*0900*/  @!P0 BRA `(.L_x_11) ;  /* 0x00000000005c8947 */ /* 0x000fec0003800000 */
[----:B------:R-:W-:Y:S02]  /*0910*/  FSETP.GTU.FTZ.AND P0, PT, |R3|, +INF , PT ;  /* 0x7f8000000300780b */ /* 0x000fe40003f1c200 */
[----:B------:R-:W-:-:S04]  /*0920*/  FSETP.GTU.FTZ.AND P1, PT, |R4|, +INF , PT ;  /* 0x7f8000000400780b */ /* 0x000fc80003f3c200 */
[----:B------:R-:W-:-:S13]  /*0930*/  PLOP3.LUT P0, PT, P0, P1, PT, 0xf8, 0x8f ;  /* 0x00000000008f781c */ /* 0x000fda0000703f70 */
[----:B------:R-:W-:Y:S05]  /*0940*/  @P0 BRA `(.L_x_12) ;  /* 0x00000004004c0947 */ /* 0x000fea0003800000 */
[----:B------:R-:W-:-:S13]  /*0950*/  LOP3.LUT P0, RZ, R14, 0x7fffffff, R3, 0xc8, !PT ;  /* 0x7fffffff0eff7812 */ /* 0x000fda000780c803 */
[----:B------:R-:W-:Y:S05]  /*0960*/  @!P0 BRA `(.L_x_13) ;  /* 0x00000004003c8947 */ /* 0x000fea0003800000 */
[C---:B------:R-:W-:Y:S02]  /*0970*/  FSETP.NEU.FTZ.AND P2, PT, |R3|.reuse, +INF , PT ;  /* 0x7f8000000300780b */ /* 0x040fe40003f5d200 */
[----:B------:R-:W-:Y:S02]  /*0980*/  FSETP.NEU.FTZ.AND P1, PT, |R4|, +INF , PT ;  /* 0x7f8000000400780b */ /* 0x000fe40003f3d200 */
[----:B------:R-:W-:-:S11]  /*0990*/  FSETP.NEU.FTZ.AND P0, PT, |R3|, +INF , PT ;  /* 0x7f8000000300780b */ /* 0x000fd60003f1d200 */
[----:B------:R-:W-:Y:S05]  /*09a0*/  @!P1 BRA !P2, `(.L_x_13) ;  /* 0x00000004002c9947 */ /* 0x000fea0005000000 */
[----:B------:R-:W-:-:S04]  /*09b0*/  LOP3.LUT P2, RZ, R3, 0x7fffffff, RZ, 0xc0, !PT ;  /* 0x7fffffff03ff7812 */ /* 0x000fc8000784c0ff */
[----:B------:R-:W-:-:S13]  /*09c0*/  PLOP3.LUT P1, PT, P1, P2, PT, 0x2f, 0xf2 ;  /* 0x0000000000f2781c */ /* 0x000fda0000f24577 */
[----:B------:R-:W-:Y:S05]  /*09d0*/  @P1 BRA `(.L_x_14) ;  /* 0x0000000400181947 */ /* 0x000fea0003800000 */
[----:B------:R-:W-:-:S04]  /*09e0*/  LOP3.LUT P1, RZ, R14, 0x7fffffff, RZ, 0xc0, !PT ;  /* 0x7fffffff0eff7812 */ /* 0x000fc8000782c0ff */
[----:B------:R-:W-:-:S13]  /*09f0*/  PLOP3.LUT P0, PT, P0, P1, PT, 0x2f, 0xf2 ;  /* 0x0000000000f2781c */ /* 0x000fda0000702577 */
[----:B------:R-:W-:Y:S05]  /*0a00*/  @P0 BRA `(.L_x_15) ;  /* 0x0000000400000947 */ /* 0x000fea0003800000 */
[----:B------:R-:W-:Y:S02]  /*0a10*/  ISETP.GE.AND P0, PT, R15, RZ, PT ;  /* 0x000000ff0f00720c */ /* 0x000fe40003f06270 */
[----:B------:R-:W-:-:S11]  /*0a20*/  ISETP.GE.AND P1, PT, R17, RZ, PT ;  /* 0x000000ff1100720c */ /* 0x000fd60003f26270 */
[----:B------:R-:W-:Y:S01]  /*0a30*/  @P0 IMAD.MOV.U32 R5, RZ, RZ, RZ ;  /* 0x000000ffff050224 */ /* 0x000fe200078e00ff */
[----:B------:R-:W-:Y:S01]  /*0a40*/  @!P0 MOV R5, 0xffffffc0 ;  /* 0xffffffc000058802 */ /* 0x000fe20000000f00 */
[----:B------:R-:W-:Y:S01]  /*0a50*/  @!P0 FFMA R3, R3, 1.84467440737095516160e+19, RZ ;  /* 0x5f80000003038823 */ /* 0x000fe200000000ff */
[----:B------:R-:W-:-:S03]  /*0a60*/  @!P1 FFMA R14, R4, 1.84467440737095516160e+19, RZ ;  /* 0x5f800000040e9823 */ /* 0x000fc600000000ff */
[----:B------:R-:W-:-:S07]  /*0a70*/  @!P1 VIADD R5, R5, 0x40 ;  /* 0x0000004005059836 */ /* 0x000fce0000000000 */
.L_x_11:
[----:B------:R-:W-:Y:S01]  /*0a80*/  LEA R15, R13, 0xc0800000, 0x17 ;  /* 0xc08000000d0f7811 */ /* 0x000fe200078eb8ff */
[----:B------:R-:W-:Y:S01]  /*0a90*/  VIADD R16, R16, 0xffffff81 ;  /* 0xffffff8110107836 */ /* 0x000fe20000000000 */
[----:B------:R-:W-:Y:S02]  /*0aa0*/  BSSY.RECONVERGENT B2, `(.L_x_16) ;  /* 0x0000035000027945 */ /* 0x000fe40003800200 */
[----:B------:R-:W-:Y:S01]  /*0ab0*/  IADD3 R15, PT, PT, -R15, R14, RZ ;  /* 0x0000000e0f0f7210 */ /* 0x000fe20007ffe1ff */
[C---:B------:R-:W-:Y:S01]  /*0ac0*/  IMAD R3, R16.reuse, -0x800000, R3 ;  /* 0xff80000010037824 */ /* 0x040fe200078e0203 */
[----:B------:R-:W-:Y:S02]  /*0ad0*/  IADD3 R16, PT, PT, R16, 0x7f, -R13 ;  /* 0x0000007f10107810 */ /* 0x000fe40007ffe80d */
[----:B------:R-:W0:Y:S01]  /*0ae0*/  MUFU.RCP R14, R15 ;  /* 0x0000000f000e7308 */ /* 0x000e220000001000 */
[----:B------:R-:W-:Y:S01]  /*0af0*/  FADD.FTZ R18, -R15, -RZ ;  /* 0x800000ff0f127221 */ /* 0x000fe20000010100 */
[----:B------:R-:W-:-:S03]  /*0b00*/  IADD3 R16, PT, PT, R16, R5, RZ ;  /* 0x0000000510107210 */ /* 0x000fc60007ffe0ff */
[----:B0-----:R-:W-:-:S04]  /*0b10*/  FFMA R17, R14, R18, 1 ;  /* 0x3f8000000e117423 */ /* 0x001fc80000000012 */
[----:B------:R-:W-:-:S04]  /*0b20*/  FFMA R14, R14, R17, R14 ;  /* 0x000000110e0e7223 */ /* 0x000fc8000000000e */
[----:B------:R-:W-:-:S04]  /*0b30*/  FFMA R17, R3, R14, RZ ;  /* 0x0000000e03117223 */ /* 0x000fc800000000ff */
[----:B------:R-:W-:-:S04]  /*0b40*/  FFMA R19, R18, R17, R3 ;  /* 0x0000001112137223 */ /* 0x000fc80000000003 */
[----:B------:R-:W-:-:S04]  /*0b50*/  FFMA R19, R14, R19, R17 ;  /* 0x000000130e137223 */ /* 0x000fc80000000011 */
[----:B------:R-:W-:-:S04]  /*0b60*/  FFMA R18, R18, R19, R3 ;  /* 0x0000001312127223 */ /* 0x000fc80000000003 */
[----:B------:R-:W-:-:S05]  /*0b70*/  FFMA R3, R14, R18, R19 ;  /* 0x000000120e037223 */ /* 0x000fca0000000013 */
[----:B------:R-:W-:-:S04]  /*0b80*/  SHF.R.U32.HI R13, RZ, 0x17, R3 ;  /* 0x00000017ff0d7819 */ /* 0x000fc80000011603 */
[----:B------:R-:W-:-:S05]  /*0b90*/  LOP3.LUT R13, R13, 0xff, RZ, 0xc0, !PT ;  /* 0x000000ff0d0d7812 */ /* 0x000fca00078ec0ff */
[----:B------:R-:W-:-:S05]  /*0ba0*/  IMAD.IADD R15, R13, 0x1, R16 ;  /* 0x000000010d0f7824 */ /* 0x000fca00078e0210 */
[----:B------:R-:W-:-:S04]  /*0bb0*/  IADD3 R5, PT, PT, R15, -0x1, RZ ;  /* 0xffffffff0f057810 */ /* 0x000fc80007ffe0ff */
[----:B------:R-:W-:-:S13]  /*0bc0*/  ISETP.GE.U32.AND P0, PT, R5, 0xfe, PT ;  /* 0x000000fe0500780c */ /* 0x000fda0003f06070 */
[----:B------:R-:W-:Y:S05]  /*0bd0*/  @!P0 BRA `(.L_x_17) ;  /* 0x0000000000808947 */ /* 0x000fea0003800000 */
[----:B------:R-:W-:-:S13]  /*0be0*/  ISETP.GT.AND P0, PT, R15, 0xfe, PT ;  /* 0x000000fe0f00780c */ /* 0x000fda0003f04270 */
[----:B------:R-:W-:Y:S05]  /*0bf0*/  @P0 BRA `(.L_x_18) ;  /* 0x00000000006c0947 */ /* 0x000fea0003800000 */
[----:B------:R-:W-:-:S13]  /*0c00*/  ISETP.GE.AND P0, PT, R15, 0x1, PT ;  /* 0x000000010f00780c */ /* 0x000fda0003f06270 */
[----:B------:R-:W-:Y:S05]  /*0c10*/  @P0 BRA `(.L_x_19) ;  /* 0x0000000000740947 */ /* 0x000fea0003800000 */
[----:B------:R-:W-:Y:S02]  /*0c20*/  ISETP.GE.AND P0, PT, R15, -0x18, PT ;  /* 0xffffffe80f00780c */ /* 0x000fe40003f06270 */
[----:B------:R-:W-:-:S11]  /*0c30*/  LOP3.LUT R3, R3, 0x80000000, RZ, 0xc0, !PT ;  /* 0x8000000003037812 */ /* 0x000fd600078ec0ff */
[----:B------:R-:W-:Y:S05]  /*0c40*/  @!P0 BRA `(.L_x_19) ;  /* 0x0000000000688947 */ /* 0x000fea0003800000 */
[CCC-:B------:R-:W-:Y:S01]  /*0c50*/  FFMA.RZ R5, R14.reuse, R18.reuse, R19.reuse ;  /* 0x000000120e057223 */ /* 0x1c0fe2000000c013 */
[C---:B------:R-:W-:Y:S01]  /*0c60*/  VIADD R16, R15.reuse, 0x20 ;  /* 0x000000200f107836 */ /* 0x040fe20000000000 */
[C---:B------:R-:W-:Y:S02]  /*0c70*/  ISETP.NE.AND P2, PT, R15.reuse, RZ, PT ;  /* 0x000000ff0f00720c */ /* 0x040fe40003f45270 */
[----:B------:R-:W-:Y:S02]  /*0c80*/  ISETP.NE.AND P1, PT, R15, RZ, PT ;  /* 0x000000ff0f00720c */ /* 0x000fe40003f25270 */
[----:B------:R-:W-:Y:S01]  /*0c90*/  LOP3.LUT R13, R5, 0x7fffff, RZ, 0xc0, !PT ;  /* 0x007fffff050d7812 */ /* 0x000fe200078ec0ff */
[CCC-:B------:R-:W-:Y:S01]  /*0ca0*/  FFMA.RP R5, R14.reuse, R18.reuse, R19.reuse ;  /* 0x000000120e057223 */ /* 0x1c0fe20000008013 */
[----:B------:R-:W-:Y:S01]  /*0cb0*/  FFMA.RM R14, R14, R18, R19 ;  /* 0x000000120e0e7223 */ /* 0x000fe20000004013 */
[----:B------:R-:W-:Y:S02]  /*0cc0*/  IADD3 R15, PT, PT, -R15, RZ, RZ ;  /* 0x000000ff0f0f7210 */ /* 0x000fe40007ffe1ff */
[----:B------:R-:W-:-:S02]  /*0cd0*/  LOP3.LUT R13, R13, 0x800000, RZ, 0xfc, !PT ;  /* 0x008000000d0d7812 */ /* 0x000fc400078efcff */
[----:B------:R-:W-:Y:S02]  /*0ce0*/  FSETP.NEU.FTZ.AND P0, PT, R5, R14, PT ;  /* 0x0000000e0500720b */ /* 0x000fe40003f1d000 */
[----:B------:R-:W-:Y:S02]  /*0cf0*/  SHF.L.U32 R16, R13, R16, RZ ;  /* 0x000000100d107219 */ /* 0x000fe400000006ff */
[----:B------:R-:W-:Y:S02]  /*0d00*/  SEL R14, R15, RZ, P2 ;  /* 0x000000ff0f0e7207 */ /* 0x000fe40001000000 */
[----:B------:R-:W-:Y:S02]  /*0d10*/  ISETP.NE.AND P1, PT, R16, RZ, P1 ;  /* 0x000000ff1000720c */ /* 0x000fe40000f25270 */
[----:B------:R-:W-:Y:S02]  /*0d20*/  SHF.R.U32.HI R14, RZ, R14, R13 ;  /* 0x0000000eff0e7219 */ /* 0x000fe4000001160d */
[----:B------:R-:W-:-:S02]  /*0d30*/  PLOP3.LUT P0, PT, P0, P1, PT, 0xf8, 0x8f ;  /* 0x00000000008f781c */ /* 0x000fc40000703f70 */
[----:B------:R-:W-:Y:S02]  /*0d40*/  SHF.R.U32.HI R16, RZ, 0x1, R14 ;  /* 0x00000001ff107819 */ /* 0x000fe4000001160e */
[----:B------:R-:W-:-:S04]  /*0d50*/  SEL R5, RZ, 0x1, !P0 ;  /* 0x00000001ff057807 */ /* 0x000fc80004000000 */
[----:B------:R-:W-:-:S04]  /*0d60*/  LOP3.LUT R5, R5, 0x1, R16, 0xf8, !PT ;  /* 0x0000000105057812 */ /* 0x000fc800078ef810 */
[----:B------:R-:W-:-:S05]  /*0d70*/  LOP3.LUT R5, R5, R14, RZ, 0xc0, !PT ;  /* 0x0000000e05057212 */ /* 0x000fca00078ec0ff */
[----:B------:R-:W-:-:S05]  /*0d80*/  IMAD.IADD R16, R16, 0x1, R5 ;  /* 0x0000000110107824 */ /* 0x000fca00078e0205 */
[----:B------:R-:W-:Y:S01]  /*0d90*/  LOP3.LUT R3, R16, R3, RZ, 0xfc, !PT ;  /* 0x0000000310037212 */ /* 0x000fe200078efcff */
[----:B------:R-:W-:Y:S06]  /*0da0*/  BRA `(.L_x_19) ;  /* 0x0000000000107947 */ /* 0x000fec0003800000 */
.L_x_18:
[----:B------:R-:W-:-:S04]  /*0db0*/  LOP3.LUT R3, R3, 0x80000000, RZ, 0xc0, !PT ;  /* 0x8000000003037812 */ /* 0x000fc800078ec0ff */
[----:B------:R-:W-:Y:S01]  /*0dc0*/  LOP3.LUT R3, R3, 0x7f800000, RZ, 0xfc, !PT ;  /* 0x7f80000003037812 */ /* 0x000fe200078efcff */
[----:B------:R-:W-:Y:S06]  /*0dd0*/  BRA `(.L_x_19) ;  /* 0x0000000000047947 */ /* 0x000fec0003800000 */
.L_x_17:
[----:B------:R-:W-:-:S07]  /*0de0*/  LEA R3, R16, R3, 0x17 ;  /* 0x0000000310037211 */ /* 0x000fce00078eb8ff */
.L_x_19:
[----:B------:R-:W-:Y:S05]  /*0df0*/  BSYNC.RECONVERGENT B2 ;  /* 0x0000000000027941 */ /* 0x000fea0003800200 */
.L_x_16:
[----:B------:R-:W-:Y:S05]  /*0e00*/  BRA `(.L_x_20) ;  /* 0x0000000000207947 */ /* 0x000fea0003800000 */
.L_x_15:
[----:B------:R-:W-:-:S04]  /*0e10*/  LOP3.LUT R3, R14, 0x80000000, R3, 0x48, !PT ;  /* 0x800000000e037812 */ /* 0x000fc800078e4803 */
[----:B------:R-:W-:Y:S01]  /*0e20*/  LOP3.LUT R3, R3, 0x7f800000, RZ, 0xfc, !PT ;  /* 0x7f80000003037812 */ /* 0x000fe200078efcff */
[----:B------:R-:W-:Y:S06]  /*0e30*/  BRA `(.L_x_20) ;  /* 0x0000000000147947 */ /* 0x000fec0003800000 */
.L_x_14:
[----:B------:R-:W-:Y:S01]  /*0e40*/  LOP3.LUT R3, R14, 0x80000000, R3, 0x48, !PT ;  /* 0x800000000e037812 */ /* 0x000fe200078e4803 */
[----:B------:R-:W-:Y:S06]  /*0e50*/  BRA `(.L_x_20) ;  /* 0x00000000000c7947 */ /* 0x000fec0003800000 */
.L_x_13:
[----:B------:R-:W0:Y:S01]  /*0e60*/  MUFU.RSQ R3, -QNAN ;  /* 0xffc0000000037908 */ /* 0x000e220000001400 */
[----:B------:R-:W-:Y:S05]  /*0e70*/  BRA `(.L_x_20) ;  /* 0x0000000000047947 */ /* 0x000fea0003800000 */
.L_x_12:
[----:B------:R-:W-:-:S07]  /*0e80*/  FADD.FTZ R3, R3, R4 ;  /* 0x0000000403037221 */ /* 0x000fce0000010000 */
.L_x_20:
[----:B------:R-:W-:Y:S05]  /*0e90*/  BSYNC.RECONVERGENT B1 ;  /* 0x0000000000017941 */ /* 0x000fea0003800200 */
.L_x_10:
[----:B------:R-:W-:-:S04]  /*0ea0*/  IMAD.MOV.U32 R13, RZ, RZ, 0x0 ;  /* 0x00000000ff0d7424 */ /* 0x000fc800078e00ff */
[----:B0-----:R-:W-:Y:S05]  /*0eb0*/  RET.REL.NODEC R12 `(rotatevec2) ;  /* 0xfffffff00c507950 */ /* 0x001fea0003c3ffff */
.L_x_21:
[----:B------:R-:W-:-:S00]  /*0ec0*/  BRA `(.L_x_21) ;  /* 0xfffffffc00fc7947 */ /* 0x000fc0000383ffff */
[----:B------:R-:W-:-:S00]  /*0ed0*/  NOP ;  /* 0x0000000000007918 */ /* 0x000fc00000000000 */
        /* <DEDUP_REMOVED lines=10> */
.L_x_23:


//--------------------- .nv.shared.reserved.0     --------------------------
	.section	.nv.shared.reserved.0,"aw",@nobits
	.weak		__nv_reservedSMEM_offset_0_alias
	.size		__nv_reservedSMEM_offset_0_alias, 0, 64
	.other		__nv_reservedSMEM_offset_0_alias,@"STO_CUDA_RESERVED_SHARED STV_DEFAULT"
__nv_reservedSMEM_offset_0_alias:
	.zero		0
	.zero		64


//--------------------- .nv.constant0.rotatevec2  --------------------------
	.section	.nv.constant0.rotatevec2,"a",@progbits
	.sectionflags	@""
	.align	4
.nv.constant0.rotatevec2:
	.zero		984


//--------------------- SYMBOLS --------------------------

	.type		.nv.reservedSmem.offset0,@object
	.size		.nv.reservedSmem.offset0,0x4
